	.headerflags	@"EF_CUDA_TEXMODE_UNIFIED EF_CUDA_64BIT_ADDRESS EF_CUDA_SM86 EF_CUDA_VIRTUAL_SM(EF_CUDA_SM86)"
	.elftype	@"ET_EXEC"


//--------------------- .nv.info                  --------------------------
	.section	.nv.info,"",@"SHT_CUDA_INFO"
	.align	4


	//----- nvinfo : EIATTR_REGCOUNT
	.align		4
        /*0000*/ 	.byte	0x04, 0x2f
        /*0002*/ 	.short	(.L_1 - .L_0)
	.align		4
.L_0:
        /*0004*/ 	.word	index@(triton_poi_fused__scaled_dot_product_flash_attention__to_copy_add_mul_8)
        /*0008*/ 	.word	0x00000028


	//----- nvinfo : EIATTR_MIN_STACK_SIZE
	.align		4
.L_1:
        /*000c*/ 	.byte	0x04, 0x12
        /*000e*/ 	.short	(.L_3 - .L_2)
	.align		4
.L_2:
        /*0010*/ 	.word	index@(triton_poi_fused__scaled_dot_product_flash_attention__to_copy_add_mul_8)
        /*0014*/ 	.word	0x00000000


	//----- nvinfo : EIATTR_FRAME_SIZE
	.align		4
.L_3:
        /*0018*/ 	.byte	0x04, 0x11
        /*001a*/ 	.short	(.L_5 - .L_4)
	.align		4
.L_4:
        /*001c*/ 	.word	index@(triton_poi_fused__scaled_dot_product_flash_attention__to_copy_add_mul_8)
        /*0020*/ 	.word	0x00000000


	//----- nvinfo : EIATTR_MIN_STACK_SIZE
	.align		4
.L_5:
        /*0024*/ 	.byte	0x04, 0x12
        /*0026*/ 	.short	(.L_7 - .L_6)
	.align		4
.L_6:
        /*0028*/ 	.word	index@(triton_poi_fused__scaled_dot_product_flash_attention__to_copy_add_mul_8)
        /*002c*/ 	.word	0x00000000
.L_7:


//--------------------- .nv.info.triton_poi_fused__scaled_dot_product_flash_attention__to_copy_add_mul_8 --------------------------
	.section	.nv.info.triton_poi_fused__scaled_dot_product_flash_attention__to_copy_add_mul_8,"",@"SHT_CUDA_INFO"
	.sectionflags	@""
	.align	4


	//----- nvinfo : EIATTR_CUDA_API_VERSION
	.align		4
        /*0000*/ 	.byte	0x04, 0x37
        /*0002*/ 	.short	(.L_9 - .L_8)
.L_8:
        /*0004*/ 	.word	0x0000007c


	//----- nvinfo : EIATTR_SW2861232_WAR
	.align		4
.L_9:
        /*0008*/ 	.byte	0x01, 0x35
	.zero		2


	//----- nvinfo : EIATTR_PARAM_CBANK
	.align		4
        /*000c*/ 	.byte	0x04, 0x0a
        /*000e*/ 	.short	(.L_11 - .L_10)
	.align		4
.L_10:
        /*0010*/ 	.word	index@(.nv.constant0.triton_poi_fused__scaled_dot_product_flash_attention__to_copy_add_mul_8)
        /*0014*/ 	.short	0x0160
        /*0016*/ 	.short	0x0040


	//----- nvinfo : EIATTR_CBANK_PARAM_SIZE
	.align		4
.L_11:
        /*0018*/ 	.byte	0x03, 0x19
        /*001a*/ 	.short	0x0040


	//----- nvinfo : EIATTR_KPARAM_INFO
	.align		4
        /*001c*/ 	.byte	0x04, 0x17
        /*001e*/ 	.short	(.L_13 - .L_12)
.L_12:
        /*0020*/ 	.word	0x00000000
        /*0024*/ 	.short	0x0007
        /*0026*/ 	.short	0x0038
        /*0028*/ 	.byte	0x00, 0xf4, 0x21, 0x00


	//----- nvinfo : EIATTR_KPARAM_INFO
	.align		4
.L_13:
        /*002c*/ 	.byte	0x04, 0x17
        /*002e*/ 	.short	(.L_15 - .L_14)
.L_14:
        /*0030*/ 	.word	0x00000000
        /*0034*/ 	.short	0x0006
        /*0036*/ 	.short	0x0030
        /*0038*/ 	.byte	0x00, 0xf0, 0x11, 0x00


	//----- nvinfo : EIATTR_KPARAM_INFO
	.align		4
.L_15:
        /*003c*/ 	.byte	0x04, 0x17
        /*003e*/ 	.short	(.L_17 - .L_16)
.L_16:
        /*0040*/ 	.word	0x00000000
        /*0044*/ 	.short	0x0005
        /*0046*/ 	.short	0x0028
        /*0048*/ 	.byte	0x00, 0xf4, 0x21, 0x00


	//----- nvinfo : EIATTR_KPARAM_INFO
	.align		4
.L_17:
        /*004c*/ 	.byte	0x04, 0x17
        /*004e*/ 	.short	(.L_19 - .L_18)
.L_18:
        /*0050*/ 	.word	0x00000000
        /*0054*/ 	.short	0x0004
        /*0056*/ 	.short	0x0020
        /*0058*/ 	.byte	0x00, 0xf4, 0x21, 0x00


	//----- nvinfo : EIATTR_KPARAM_INFO
	.align		4
.L_19:
        /*005c*/ 	.byte	0x04, 0x17
        /*005e*/ 	.short	(.L_21 - .L_20)
.L_20:
        /*0060*/ 	.word	0x00000000
        /*0064*/ 	.short	0x0003
        /*0066*/ 	.short	0x0018
        /*0068*/ 	.byte	0x00, 0xf4, 0x21, 0x00


	//----- nvinfo : EIATTR_KPARAM_INFO
	.align		4
.L_21:
        /*006c*/ 	.byte	0x04, 0x17
        /*006e*/ 	.short	(.L_23 - .L_22)
.L_22:
        /*0070*/ 	.word	0x00000000
        /*0074*/ 	.short	0x0002
        /*0076*/ 	.short	0x0010
        /*0078*/ 	.byte	0x00, 0xf4, 0x21, 0x00


	//----- nvinfo : EIATTR_KPARAM_INFO
	.align		4
.L_23:
        /*007c*/ 	.byte	0x04, 0x17
        /*007e*/ 	.short	(.L_25 - .L_24)
.L_24:
        /*0080*/ 	.word	0x00000000
        /*0084*/ 	.short	0x0001
        /*0086*/ 	.short	0x0008
        /*0088*/ 	.byte	0x00, 0xf4, 0x21, 0x00


	//----- nvinfo : EIATTR_KPARAM_INFO
	.align		4
.L_25:
        /*008c*/ 	.byte	0x04, 0x17
        /*008e*/ 	.short	(.L_27 - .L_26)
.L_26:
        /*0090*/ 	.word	0x00000000
        /*0094*/ 	.short	0x0000
        /*0096*/ 	.short	0x0000
        /*0098*/ 	.byte	0x00, 0xf4, 0x21, 0x00


	//----- nvinfo : EIATTR_MAXREG_COUNT
	.align		4
.L_27:
        /*009c*/ 	.byte	0x03, 0x1b
        /*009e*/ 	.short	0x00ff


	//----- nvinfo : EIATTR_EXIT_INSTR_OFFSETS
	.align		4
        /*00a0*/ 	.byte	0x04, 0x1c
        /*00a2*/ 	.short	(.L_29 - .L_28)


	//   ....[0]....
.L_28:
        /*00a4*/ 	.word	0x00001330


	//----- nvinfo : EIATTR_REQNTID
	.align		4
.L_29:
        /*00a8*/ 	.byte	0x04, 0x10
        /*00aa*/ 	.short	(.L_31 - .L_30)
.L_30:
        /*00ac*/ 	.word	0x00000080
        /*00b0*/ 	.word	0x00000001
        /*00b4*/ 	.word	0x00000001
.L_31:


//--------------------- .nv.callgraph             --------------------------
	.section	.nv.callgraph,"",@"SHT_CUDA_CALLGRAPH"
	.align	4
	.sectionentsize	8
	.align		4
        /*0000*/ 	.word	0x00000000
	.align		4
        /*0004*/ 	.word	0xffffffff
	.align		4
        /*0008*/ 	.word	0x00000000
	.align		4
        /*000c*/ 	.word	0xfffffffe
	.align		4
        /*0010*/ 	.word	0x00000000
	.align		4
        /*0014*/ 	.word	0xfffffffd
	.align		4
        /*0018*/ 	.word	0x00000000
	.align		4
        /*001c*/ 	.word	0xfffffffc


//--------------------- .nv.rel.action            --------------------------
	.section	.nv.rel.action,"",@"SHT_CUDA_RELOCINFO"
	.align	8
	.sectionentsize	8
        /*0000*/ 	.byte	0x73, 0x00, 0x00, 0x00, 0x00, 0x00, 0x00, 0x00, 0x00, 0x00, 0x00, 0x11, 0x25, 0x00, 0x05, 0x36


//--------------------- .nv.constant0.triton_poi_fused__scaled_dot_product_flash_attention__to_copy_add_mul_8 --------------------------
	.section	.nv.constant0.triton_poi_fused__scaled_dot_product_flash_attention__to_copy_add_mul_8,"a",@progbits
	.sectionflags	@""
	.align	4
.nv.constant0.triton_poi_fused__scaled_dot_product_flash_attention__to_copy_add_mul_8:
	.zero		416


//--------------------- .text.triton_poi_fused__scaled_dot_product_flash_attention__to_copy_add_mul_8 --------------------------
	.section	.text.triton_poi_fused__scaled_dot_product_flash_attention__to_copy_add_mul_8,"ax",@progbits
	.sectioninfo	@"SHI_REGISTERS=40"
	.align	128
        .global         triton_poi_fused__scaled_dot_product_flash_attention__to_copy_add_mul_8
        .type           triton_poi_fused__scaled_dot_product_flash_attention__to_copy_add_mul_8,@function
        .size           triton_poi_fused__scaled_dot_product_flash_attention__to_copy_add_mul_8,(.L_x_1 - triton_poi_fused__scaled_dot_product_flash_attention__to_copy_add_mul_8)
        .other          triton_poi_fused__scaled_dot_product_flash_attention__to_copy_add_mul_8,@"STO_CUDA_ENTRY STV_DEFAULT"
triton_poi_fused__scaled_dot_product_flash_attention__to_copy_add_mul_8:
.text.triton_poi_fused__scaled_dot_product_flash_attention__to_copy_add_mul_8:
[----:B------:R-:W-:Y:S02]  /*0000*/  IMAD.MOV.U32 R1, RZ, RZ, c[0x0][0x28] ;  /* 0x00000a00ff017624 */ /* 0x000fe400078e00ff */
[----:B------:R-:W0:Y:S01]  /*0010*/  S2R R2, SR_TID.X ;  /* 0x0000000000027919 */ /* 0x000e220000002100 */
[----:B------:R-:W-:Y:S01]  /*0020*/  IMAD.MOV.U32 R24, RZ, RZ, 0x2 ;  /* 0x00000002ff187424 */ /* 0x000fe200078e00ff */
[----:B------:R-:W-:Y:S01]  /*0030*/  PRMT R20, RZ, 0x7610, R20 ;  /* 0x00007610ff147816 */ /* 0x000fe20000000014 */
[----:B------:R-:W-:Y:S01]  /*0040*/  ULDC.64 UR4, c[0x0][0x118] ;  /* 0x0000460000047ab9 */ /* 0x000fe20000000a00 */
[----:B------:R-:W1:Y:S01]  /*0050*/  S2R R8, SR_CTAID.X ;  /* 0x0000000000087919 */ /* 0x000e620000002500 */
[----:B------:R-:W-:Y:S01]  /*0060*/  PRMT R28, RZ, 0x7610, R28 ;  /* 0x00007610ff1c7816 */ /* 0x000fe2000000001c */
[----:B0-----:R-:W-:Y:S01]  /*0070*/  IMAD.SHL.U32 R2, R2, 0x8, RZ ;  /* 0x0000000802027824 */ /* 0x001fe200078e00ff */
[----:B-1----:R-:W-:-:S04]  /*0080*/  SHF.R.S32.HI R4, RZ, 0x15, R8 ;  /* 0x00000015ff047819 */ /* 0x002fc80000011408 */
[----:B------:R-:W-:Y:S02]  /*0090*/  LOP3.LUT R3, R2, 0x3f8, RZ, 0xc0, !PT ;  /* 0x000003f802037812 */ /* 0x000fe400078ec0ff */
[----:B------:R-:W-:Y:S02]  /*00a0*/  SGXT R4, R4, 0x1 ;  /* 0x000000010404781a */ /* 0x000fe40000000200 */
[----:B------:R-:W-:Y:S02]  /*00b0*/  LEA R3, R8, R3, 0xa ;  /* 0x0000000308037211 */ /* 0x000fe400078e50ff */
[----:B------:R-:W-:Y:S02]  /*00c0*/  SHF.R.U32.HI R8, RZ, 0x15, R8 ;  /* 0x00000015ff087819 */ /* 0x000fe40000011608 */
[----:B------:R-:W-:Y:S02]  /*00d0*/  IADD3 R6, R3, 0x1, RZ ;  /* 0x0000000103067810 */ /* 0x000fe40007ffe0ff */
[----:B------:R-:W-:-:S02]  /*00e0*/  LEA.HI R31, R4, R3, RZ, 0x7 ;  /* 0x00000003041f7211 */ /* 0x000fc400078f38ff */
[----:B------:R-:W-:Y:S02]  /*00f0*/  LEA.HI R0, R4, R6, RZ, 0x7 ;  /* 0x0000000604007211 */ /* 0x000fe400078f38ff */
[----:B------:R-:W-:Y:S02]  /*0100*/  LOP3.LUT R31, R31, 0xffffff80, RZ, 0xc0, !PT ;  /* 0xffffff801f1f7812 */ /* 0x000fe400078ec0ff */
[----:B------:R-:W-:Y:S02]  /*0110*/  LOP3.LUT R5, R0, 0xff80, RZ, 0xc0, !PT ;  /* 0x0000ff8000057812 */ /* 0x000fe400078ec0ff */
[----:B------:R-:W-:-:S03]  /*0120*/  IADD3 R0, R3, 0x3, RZ ;  /* 0x0000000303007810 */ /* 0x000fc60007ffe0ff */
[----:B------:R-:W-:Y:S01]  /*0130*/  IMAD.IADD R7, R6, 0x1, -R5 ;  /* 0x0000000106077824 */ /* 0x000fe200078e0a05 */
[----:B------:R-:W-:Y:S02]  /*0140*/  SGXT.U32 R5, R8, 0x1 ;  /* 0x000000010805781a */ /* 0x000fe40000000000 */
[----:B------:R-:W-:Y:S02]  /*0150*/  LEA.HI R8, R4, R0, RZ, 0x7 ;  /* 0x0000000004087211 */ /* 0x000fe400078f38ff */
[----:B------:R-:W-:Y:S01]  /*0160*/  LOP3.LUT R12, R7, 0x80, RZ, 0xc0, !PT ;  /* 0x00000080070c7812 */ /* 0x000fe200078ec0ff */
[----:B------:R-:W-:Y:S01]  /*0170*/  IMAD.IADD R10, R6, 0x1, R5 ;  /* 0x00000001060a7824 */ /* 0x000fe200078e0205 */
[----:B------:R-:W-:Y:S02]  /*0180*/  LOP3.LUT R9, R8, 0xff80, RZ, 0xc0, !PT ;  /* 0x0000ff8008097812 */ /* 0x000fe400078ec0ff */
[----:B------:R-:W-:Y:S02]  /*0190*/  LEA.HI R12, R12, R7, RZ, 0x19 ;  /* 0x000000070c0c7211 */ /* 0x000fe400078fc8ff */
[----:B------:R-:W-:-:S02]  /*01a0*/  IADD3 R9, R0, -R9, RZ ;  /* 0x8000000900097210 */ /* 0x000fc40007ffe0ff */
[----:B------:R-:W-:Y:S02]  /*01b0*/  LOP3.LUT R7, R10, 0xfffffffa, RZ, 0xc0, !PT ;  /* 0xfffffffa0a077812 */ /* 0x000fe400078ec0ff */
[----:B------:R-:W-:Y:S02]  /*01c0*/  LOP3.LUT R8, R9, 0x80, RZ, 0xc0, !PT ;  /* 0x0000008009087812 */ /* 0x000fe400078ec0ff */
[----:B------:R-:W-:Y:S01]  /*01d0*/  PRMT R10, R12, 0x8880, RZ ;  /* 0x000088800c0a7816 */ /* 0x000fe200000000ff */
[----:B------:R-:W-:Y:S01]  /*01e0*/  IMAD.IADD R7, R6, 0x1, -R7 ;  /* 0x0000000106077824 */ /* 0x000fe200078e0a07 */
[----:B------:R-:W-:Y:S01]  /*01f0*/  LEA.HI R9, R8, R9, RZ, 0x19 ;  /* 0x0000000908097211 */ /* 0x000fe200078fc8ff */
[----:B------:R-:W-:Y:S01]  /*0200*/  IMAD.IADD R6, R0, 0x1, R5 ;  /* 0x0000000100067824 */ /* 0x000fe200078e0205 */
[----:B------:R-:W-:Y:S02]  /*0210*/  SHF.R.S32.HI R8, RZ, 0x1, R10 ;  /* 0x00000001ff087819 */ /* 0x000fe4000001140a */
[----:B------:R-:W-:-:S02]  /*0220*/  PRMT R9, R9, 0x8880, RZ ;  /* 0x0000888009097816 */ /* 0x000fc400000000ff */
[----:B------:R-:W-:Y:S02]  /*0230*/  LOP3.LUT R11, R6, 0xfffffffe, RZ, 0xc0, !PT ;  /* 0xfffffffe060b7812 */ /* 0x000fe400078ec0ff */
[----:B------:R-:W-:Y:S01]  /*0240*/  PRMT R15, R8, 0x9910, RZ ;  /* 0x00009910080f7816 */ /* 0x000fe200000000ff */
[----:B------:R-:W-:Y:S01]  /*0250*/  IMAD.MOV.U32 R8, RZ, RZ, R9 ;  /* 0x000000ffff087224 */ /* 0x000fe200078e0009 */
[----:B------:R-:W-:Y:S02]  /*0260*/  IADD3 R6, R0, -R11, RZ ;  /* 0x8000000b00067210 */ /* 0x000fe40007ffe0ff */
[----:B------:R-:W-:Y:S02]  /*0270*/  LOP3.LUT R0, R31, 0x1, RZ, 0xfc, !PT ;  /* 0x000000011f007812 */ /* 0x000fe400078efcff */
[C---:B------:R-:W-:Y:S02]  /*0280*/  ISETP.GE.AND P1, PT, R7.reuse, 0x1, PT ;  /* 0x000000010700780c */ /* 0x040fe40003f26270 */
[----:B------:R-:W-:-:S02]  /*0290*/  ISETP.GT.AND P2, PT, R7, RZ, PT ;  /* 0x000000ff0700720c */ /* 0x000fc40003f44270 */
[----:B------:R-:W-:Y:S02]  /*02a0*/  SHF.R.S32.HI R7, RZ, 0x1, R8 ;  /* 0x00000001ff077819 */ /* 0x000fe40000011408 */
[----:B------:R-:W-:Y:S02]  /*02b0*/  LEA R11, R15, R0, 0x1 ;  /* 0x000000000f0b7211 */ /* 0x000fe400078e08ff */
[----:B------:R-:W-:Y:S02]  /*02c0*/  PRMT R33, R7, 0x9910, RZ ;  /* 0x0000991007217816 */ /* 0x000fe400000000ff */
[C---:B------:R-:W-:Y:S01]  /*02d0*/  ISETP.GE.AND P0, PT, R6.reuse, 0x1, PT ;  /* 0x000000010600780c */ /* 0x040fe20003f06270 */
[----:B------:R-:W-:Y:S01]  /*02e0*/  IMAD.WIDE R8, R11, R24, c[0x0][0x160] ;  /* 0x000058000b087625 */ /* 0x000fe200078e0218 */
[----:B------:R-:W-:-:S03]  /*02f0*/  ISETP.GT.AND P3, PT, R6, RZ, PT ;  /* 0x000000ff0600720c */ /* 0x000fc60003f64270 */
[-C--:B------:R-:W-:Y:S01]  /*0300*/  IMAD.WIDE R10, R11, R24.reuse, c[0x0][0x178] ;  /* 0x00005e000b0a7625 */ /* 0x080fe200078e0218 */
[----:B------:R-:W-:Y:S01]  /*0310*/  PRMT R30, RZ, 0x7610, R30 ;  /* 0x00007610ff1e7816 */ /* 0x000fe2000000001e */
[----:B------:R0:W2:Y:S02]  /*0320*/  @!P1 LDG.E.EL.U16 R28, [R8.64] ;  /* 0x00000004081c9981 */ /* 0x0000a4000c2e1500 */
[----:B------:R-:W-:Y:S02]  /*0330*/  IMAD R17, R33, 0x2, R0 ;  /* 0x0000000221117824 */ /* 0x000fe400078e0200 */
[----:B------:R-:W-:Y:S01]  /*0340*/  IMAD R15, R15, 0x2, R31 ;  /* 0x000000020f0f7824 */ /* 0x000fe200078e021f */
[----:B------:R1:W3:Y:S01]  /*0350*/  @!P1 LDG.E.EL.U16 R20, [R10.64] ;  /* 0x000000040a149981 */ /* 0x0002e2000c2e1500 */
[-C--:B------:R-:W-:Y:S01]  /*0360*/  IMAD.WIDE R6, R17, R24.reuse, c[0x0][0x160] ;  /* 0x0000580011067625 */ /* 0x080fe200078e0218 */
[----:B------:R-:W-:Y:S02]  /*0370*/  PRMT R22, RZ, 0x7610, R22 ;  /* 0x00007610ff167816 */ /* 0x000fe40000000016 */
[----:B------:R-:W-:Y:S01]  /*0380*/  LEA R33, R33, R31, 0x1 ;  /* 0x0000001f21217211 */ /* 0x000fe200078e08ff */
[-C--:B------:R-:W-:Y:S01]  /*0390*/  IMAD.WIDE R12, R15, R24.reuse, c[0x0][0x160] ;  /* 0x000058000f0c7625 */ /* 0x080fe200078e0218 */
[----:B------:R-:W-:Y:S01]  /*03a0*/  PRMT R29, RZ, 0x7610, R29 ;  /* 0x00007610ff1d7816 */ /* 0x000fe2000000001d */
[----:B------:R4:W5:Y:S01]  /*03b0*/  @!P0 LDG.E.EL.U16 R30, [R6.64] ;  /* 0x00000004061e8981 */ /* 0x000962000c2e1500 */
[----:B------:R-:W-:Y:S01]  /*03c0*/  PRMT R19, RZ, 0x7610, R19 ;  /* 0x00007610ff137816 */ /* 0x000fe20000000013 */
[-C--:B------:R-:W-:Y:S01]  /*03d0*/  IMAD.WIDE R16, R17, R24.reuse, c[0x0][0x178] ;  /* 0x00005e0011107625 */ /* 0x080fe200078e0218 */
[----:B0-----:R-:W-:Y:S01]  /*03e0*/  PRMT R8, RZ, 0x7610, R8 ;  /* 0x00007610ff087816 */ /* 0x001fe20000000008 */
[----:B------:R0:W5:Y:S02]  /*03f0*/  @P2 LDG.E.EL.U16 R22, [R12.64] ;  /* 0x000000040c162981 */ /* 0x000164000c2e1500 */
[----:B------:R-:W-:-:S02]  /*0400*/  IMAD.WIDE R26, R33, R24, c[0x0][0x160] ;  /* 0x00005800211a7625 */ /* 0x000fc400078e0218 */
[----:B------:R0:W5:Y:S01]  /*0410*/  @!P0 LDG.E.EL.U16 R29, [R16.64] ;  /* 0x00000004101d8981 */ /* 0x000162000c2e1500 */
[----:B-1----:R-:W-:Y:S01]  /*0420*/  PRMT R11, RZ, 0x7610, R11 ;  /* 0x00007610ff0b7816 */ /* 0x002fe2000000000b */
[-C--:B------:R-:W-:Y:S02]  /*0430*/  IMAD.WIDE R14, R15, R24.reuse, c[0x0][0x178] ;  /* 0x00005e000f0e7625 */ /* 0x080fe400078e0218 */
[----:B------:R1:W5:Y:S02]  /*0440*/  @P3 LDG.E.EL.U16 R8, [R26.64] ;  /* 0x000000041a083981 */ /* 0x000364000c2e1500 */
[----:B------:R-:W-:Y:S02]  /*0450*/  IMAD.WIDE R32, R33, R24, c[0x0][0x178] ;  /* 0x00005e0021207625 */ /* 0x000fe400078e0218 */
[----:B------:R0:W5:Y:S04]  /*0460*/  @P2 LDG.E.EL.U16 R19, [R14.64] ;  /* 0x000000040e132981 */ /* 0x000168000c2e1500 */
[----:B------:R1:W5:Y:S01]  /*0470*/  @P3 LDG.E.EL.U16 R11, [R32.64] ;  /* 0x00000004200b3981 */ /* 0x000362000c2e1500 */
[----:B------:R-:W-:-:S02]  /*0480*/  IADD3 R23, R3, 0x5, RZ ;  /* 0x0000000503177810 */ /* 0x000fc40007ffe0ff */
[----:B----4-:R-:W-:-:S03]  /*0490*/  IADD3 R7, R3, 0x2, RZ ;  /* 0x0000000203077810 */ /* 0x010fc60007ffe0ff */
[----:B0-----:R-:W-:Y:S01]  /*04a0*/  IMAD.IADD R12, R23, 0x1, R5 ;  /* 0x00000001170c7824 */ /* 0x001fe200078e0205 */
[----:B------:R-:W-:-:S04]  /*04b0*/  IADD3 R21, R3, 0x4, RZ ;  /* 0x0000000403157810 */ /* 0x000fc80007ffe0ff */
[----:B------:R-:W-:Y:S02]  /*04c0*/  LOP3.LUT R14, R12, 0xfffffffe, RZ, 0xc0, !PT ;  /* 0xfffffffe0c0e7812 */ /* 0x000fe400078ec0ff */
[----:B------:R-:W-:Y:S01]  /*04d0*/  LEA.HI R12, R4, R7, RZ, 0x7 ;  /* 0x00000007040c7211 */ /* 0x000fe200078f38ff */
[----:B------:R-:W-:Y:S01]  /*04e0*/  IMAD.HI R10, R21, 0x7f807f81, RZ ;  /* 0x7f807f81150a7827 */ /* 0x000fe200078e02ff */
[C---:B------:R-:W-:Y:S02]  /*04f0*/  IADD3 R16, R3.reuse, 0x7, RZ ;  /* 0x0000000703107810 */ /* 0x040fe40007ffe0ff */
[----:B------:R-:W-:Y:S01]  /*0500*/  LOP3.LUT R12, R12, 0x80, RZ, 0xc0, !PT ;  /* 0x000000800c0c7812 */ /* 0x000fe200078ec0ff */
[----:B------:R-:W-:Y:S01]  /*0510*/  IMAD.HI R18, R3, 0x7f807f81, RZ ;  /* 0x7f807f8103127827 */ /* 0x000fe200078e02ff */
[C---:B------:R-:W-:Y:S02]  /*0520*/  LEA.HI R6, R4.reuse, R23, RZ, 0x7 ;  /* 0x0000001704067211 */ /* 0x040fe400078f38ff */
[----:B------:R-:W-:Y:S01]  /*0530*/  SHF.R.U32.HI R15, RZ, 0x1f, R10 ;  /* 0x0000001fff0f7819 */ /* 0x000fe2000001160a */
[----:B------:R-:W-:Y:S01]  /*0540*/  IMAD.IADD R7, R7, 0x1, -R12 ;  /* 0x0000000107077824 */ /* 0x000fe200078e0a0c */
[----:B------:R-:W-:-:S02]  /*0550*/  LEA.HI R12, R4, R16, RZ, 0x7 ;  /* 0x00000010040c7211 */ /* 0x000fc400078f38ff */
[----:B------:R-:W-:Y:S01]  /*0560*/  SHF.R.U32.HI R9, RZ, 0x1f, R18 ;  /* 0x0000001fff097819 */ /* 0x000fe20000011612 */
[----:B------:R-:W-:Y:S01]  /*0570*/  IMAD.IADD R17, R16, 0x1, R5 ;  /* 0x0000000110117824 */ /* 0x000fe200078e0205 */
[----:B------:R-:W-:Y:S02]  /*0580*/  LOP3.LUT R6, R6, 0xff80, RZ, 0xc0, !PT ;  /* 0x0000ff8006067812 */ /* 0x000fe400078ec0ff */
[----:B------:R-:W-:Y:S02]  /*0590*/  IADD3 R13, R3, 0x6, RZ ;  /* 0x00000006030d7810 */ /* 0x000fe40007ffe0ff */
[----:B------:R-:W-:Y:S02]  /*05a0*/  LEA.HI.SX32 R10, R10, R15, 0xe ;  /* 0x0000000f0a0a7211 */ /* 0x000fe400078f72ff */
[----:B------:R-:W-:Y:S02]  /*05b0*/  LEA.HI R5, R4, R21, RZ, 0x7 ;  /* 0x0000001504057211 */ /* 0x000fe400078f38ff */
[----:B------:R-:W-:-:S02]  /*05c0*/  LOP3.LUT R15, R12, 0xff80, RZ, 0xc0, !PT ;  /* 0x0000ff800c0f7812 */ /* 0x000fc400078ec0ff */
[----:B------:R-:W-:Y:S02]  /*05d0*/  LEA.HI.SX32 R18, R18, R9, 0xe ;  /* 0x0000000912127211 */ /* 0x000fe400078f72ff */
[C---:B------:R-:W-:Y:S01]  /*05e0*/  IADD3 R9, R23.reuse, -R14, RZ ;  /* 0x8000000e17097210 */ /* 0x040fe20007ffe0ff */
[----:B------:R-:W-:Y:S01]  /*05f0*/  IMAD.IADD R6, R23, 0x1, -R6 ;  /* 0x0000000117067824 */ /* 0x000fe200078e0a06 */
[----:B------:R-:W-:Y:S01]  /*0600*/  LEA.HI R14, R4, R13, RZ, 0x7 ;  /* 0x0000000d040e7211 */ /* 0x000fe200078f38ff */
[----:B------:R-:W-:Y:S01]  /*0610*/  IMAD.IADD R15, R16, 0x1, -R15 ;  /* 0x00000001100f7824 */ /* 0x000fe200078e0a0f */
[----:B------:R-:W-:Y:S01]  /*0620*/  LOP3.LUT R12, R5, 0x80, RZ, 0xc0, !PT ;  /* 0x00000080050c7812 */ /* 0x000fe200078ec0ff */
[----:B------:R-:W-:Y:S01]  /*0630*/  IMAD.IADD R2, R2, 0x1, -R31 ;  /* 0x0000000102027824 */ /* 0x000fe200078e0a1f */
[----:B------:R-:W-:Y:S02]  /*0640*/  LOP3.LUT R14, R14, 0x80, RZ, 0xc0, !PT ;  /* 0x000000800e0e7812 */ /* 0x000fe400078ec0ff */
[----:B------:R-:W-:Y:S01]  /*0650*/  IADD3 R12, R21, -R12, RZ ;  /* 0x8000000c150c7210 */ /* 0x000fe20007ffe0ff */
[----:B------:R-:W-:Y:S01]  /*0660*/  IMAD R21, R10, -0x80800, R21 ;  /* 0xfff7f8000a157824 */ /* 0x000fe200078e0215 */
[----:B------:R-:W-:-:S02]  /*0670*/  LOP3.LUT R5, R6, 0x80, RZ, 0xc0, !PT ;  /* 0x0000008006057812 */ /* 0x000fc400078ec0ff */
[----:B------:R-:W-:Y:S02]  /*0680*/  LOP3.LUT R10, R15, 0x80, RZ, 0xc0, !PT ;  /* 0x000000800f0a7812 */ /* 0x000fe400078ec0ff */
[----:B------:R-:W-:Y:S02]  /*0690*/  IADD3 R4, R13, -R14, RZ ;  /* 0x8000000e0d047210 */ /* 0x000fe40007ffe0ff */
[C---:B------:R-:W-:Y:S02]  /*06a0*/  ISETP.GE.AND P3, PT, R9.reuse, 0x1, PT ;  /* 0x000000010900780c */ /* 0x040fe40003f66270 */
[----:B------:R-:W-:Y:S02]  /*06b0*/  ISETP.GT.AND P4, PT, R9, RZ, PT ;  /* 0x000000ff0900720c */ /* 0x000fe40003f84270 */
[----:B------:R-:W-:Y:S02]  /*06c0*/  PRMT R9, R2, 0x8880, RZ ;  /* 0x0000888002097816 */ /* 0x000fe400000000ff */
[----:B------:R-:W-:-:S02]  /*06d0*/  LEA.HI R6, R5, R6, RZ, 0x19 ;  /* 0x0000000605067211 */ /* 0x000fc400078fc8ff */
[----:B------:R-:W-:Y:S02]  /*06e0*/  PRMT R12, R12, 0x8880, RZ ;  /* 0x000088800c0c7816 */ /* 0x000fe400000000ff */
[----:B------:R-:W-:Y:S02]  /*06f0*/  LEA.HI R5, R10, R15, RZ, 0x19 ;  /* 0x0000000f0a057211 */ /* 0x000fe400078fc8ff */
[----:B------:R-:W-:Y:S02]  /*0700*/  PRMT R10, R4, 0x8880, RZ ;  /* 0x00008880040a7816 */ /* 0x000fe400000000ff */
[----:B------:R-:W-:Y:S02]  /*0710*/  LOP3.LUT R17, R17, 0xfffffffe, RZ, 0xc0, !PT ;  /* 0xfffffffe11117812 */ /* 0x000fe400078ec0ff */
[----:B------:R-:W-:Y:S01]  /*0720*/  SHF.R.S32.HI R4, RZ, 0x1, R9 ;  /* 0x00000001ff047819 */ /* 0x000fe20000011409 */
[----:B------:R-:W-:Y:S01]  /*0730*/  IMAD.MOV.U32 R9, RZ, RZ, R12 ;  /* 0x000000ffff097224 */ /* 0x000fe200078e000c */
[----:B------:R-:W-:Y:S01]  /*0740*/  PRMT R7, R7, 0x8880, RZ ;  /* 0x0000888007077816 */ /* 0x000fe200000000ff */
[----:B------:R-:W-:Y:S01]  /*0750*/  IMAD.IADD R17, R16, 0x1, -R17 ;  /* 0x0000000110117824 */ /* 0x000fe200078e0a11 */
[----:B------:R-:W-:-:S02]  /*0760*/  PRMT R13, R4, 0x9910, RZ ;  /* 0x00009910040d7816 */ /* 0x000fc400000000ff */
[----:B------:R-:W-:Y:S02]  /*0770*/  PRMT R12, R6, 0x8880, RZ ;  /* 0x00008880060c7816 */ /* 0x000fe400000000ff */
[----:B------:R-:W-:Y:S02]  /*0780*/  SHF.R.S32.HI R4, RZ, 0x1, R7 ;  /* 0x00000001ff047819 */ /* 0x000fe40000011407 */
[----:B------:R-:W-:Y:S02]  /*0790*/  SHF.R.S32.HI R7, RZ, 0x1, R10 ;  /* 0x00000001ff077819 */ /* 0x000fe4000001140a */
[----:B------:R-:W-:Y:S02]  /*07a0*/  SHF.R.S32.HI R6, RZ, 0x1, R9 ;  /* 0x00000001ff067819 */ /* 0x000fe40000011409 */
[----:B------:R-:W-:Y:S01]  /*07b0*/  PRMT R10, R5, 0x8880, RZ ;  /* 0x00008880050a7816 */ /* 0x000fe200000000ff */
[----:B------:R-:W-:Y:S01]  /*07c0*/  IMAD.MOV.U32 R5, RZ, RZ, R12 ;  /* 0x000000ffff057224 */ /* 0x000fe200078e000c */
[----:B------:R-:W-:-:S02]  /*07d0*/  ISETP.GE.AND P2, PT, R17, 0x1, PT ;  /* 0x000000011100780c */ /* 0x000fc40003f46270 */
[----:B------:R-:W-:Y:S02]  /*07e0*/  ISETP.GT.AND P5, PT, R17, RZ, PT ;  /* 0x000000ff1100720c */ /* 0x000fe40003fa4270 */
[----:B------:R-:W-:Y:S01]  /*07f0*/  PRMT R17, R6, 0x9910, RZ ;  /* 0x0000991006117816 */ /* 0x000fe200000000ff */
[----:B------:R-:W-:Y:S01]  /*0800*/  IMAD.MOV.U32 R6, RZ, RZ, R10 ;  /* 0x000000ffff067224 */ /* 0x000fe200078e000a */
[----:B------:R-:W-:Y:S02]  /*0810*/  PRMT R12, R4, 0x9910, RZ ;  /* 0x00009910040c7816 */ /* 0x000fe400000000ff */
[----:B------:R-:W-:Y:S02]  /*0820*/  SHF.R.S32.HI R4, RZ, 0x1, R5 ;  /* 0x00000001ff047819 */ /* 0x000fe40000011405 */
[----:B------:R-:W-:Y:S02]  /*0830*/  SHF.R.S32.HI R5, RZ, 0x1, R6 ;  /* 0x00000001ff057819 */ /* 0x000fe40000011406 */
[----:B------:R-:W-:-:S02]  /*0840*/  MOV R9, R13 ;  /* 0x0000000d00097202 */ /* 0x000fc40000000f00 */
[----:B------:R-:W-:Y:S02]  /*0850*/  PRMT R4, R4, 0x9910, RZ ;  /* 0x0000991004047816 */ /* 0x000fe400000000ff */
[----:B------:R-:W-:Y:S01]  /*0860*/  PRMT R13, R7, 0x9910, RZ ;  /* 0x00009910070d7816 */ /* 0x000fe200000000ff */
[----:B------:R-:W-:Y:S01]  /*0870*/  IMAD.MOV.U32 R7, RZ, RZ, R12 ;  /* 0x000000ffff077224 */ /* 0x000fe200078e000c */
[----:B------:R-:W-:Y:S02]  /*0880*/  PRMT R23, R5, 0x9910, RZ ;  /* 0x0000991005177816 */ /* 0x000fe400000000ff */
[C---:B------:R-:W-:Y:S01]  /*0890*/  LEA R5, R4.reuse, R31, 0x1 ;  /* 0x0000001f04057211 */ /* 0x040fe200078e08ff */
[--C-:B------:R-:W-:Y:S01]  /*08a0*/  IMAD R10, R7, 0x2, R0.reuse ;  /* 0x00000002070a7824 */ /* 0x100fe200078e0200 */
[----:B------:R-:W-:Y:S01]  /*08b0*/  LEA R16, R13, R0, 0x1 ;  /* 0x000000000d107211 */ /* 0x000fe200078e08ff */
[----:B------:R-:W-:Y:S01]  /*08c0*/  IMAD R7, R4, 0x2, R0 ;  /* 0x0000000204077824 */ /* 0x000fe200078e0200 */
[----:B------:R-:W-:Y:S01]  /*08d0*/  PRMT R25, RZ, 0x7610, R25 ;  /* 0x00007610ff197816 */ /* 0x000fe20000000019 */
[----:B------:R-:W-:Y:S01]  /*08e0*/  IMAD.WIDE R12, R5, R24, c[0x0][0x160] ;  /* 0x00005800050c7625 */ /* 0x000fe200078e0218 */
[----:B-1----:R-:W-:-:S02]  /*08f0*/  PRMT R27, RZ, 0x7610, R27 ;  /* 0x00007610ff1b7816 */ /* 0x002fc4000000001b */
[----:B------:R-:W-:Y:S01]  /*0900*/  PRMT R2, RZ, 0x7610, R2 ;  /* 0x00007610ff027816 */ /* 0x000fe20000000002 */
[----:B------:R-:W-:Y:S01]  /*0910*/  IMAD.WIDE R4, R5, R24, c[0x0][0x178] ;  /* 0x00005e0005047625 */ /* 0x000fe200078e0218 */
[----:B------:R-:W-:Y:S02]  /*0920*/  PRMT R26, RZ, 0x7610, R26 ;  /* 0x00007610ff1a7816 */ /* 0x000fe4000000001a */
[----:B------:R-:W-:Y:S01]  /*0930*/  LEA R9, R9, R0, 0x1 ;  /* 0x0000000009097211 */ /* 0x000fe200078e08ff */
[-C--:B------:R-:W-:Y:S01]  /*0940*/  IMAD.WIDE R14, R7, R24.reuse, c[0x0][0x160] ;  /* 0x00005800070e7625 */ /* 0x080fe200078e0218 */
[----:B------:R0:W4:Y:S03]  /*0950*/  @P4 LDG.E.EL.U16 R25, [R4.64] ;  /* 0x0000000404194981 */ /* 0x000126000c2e1500 */
[----:B------:R-:W-:Y:S01]  /*0960*/  IMAD R17, R17, 0x2, R0 ;  /* 0x0000000211117824 */ /* 0x000fe200078e0200 */
[----:B------:R-:W-:Y:S01]  /*0970*/  PRMT R32, RZ, 0x7610, R32 ;  /* 0x00007610ff207816 */ /* 0x000fe20000000020 */
[-C--:B------:R-:W-:Y:S01]  /*0980*/  IMAD.WIDE R6, R7, R24.reuse, c[0x0][0x178] ;  /* 0x00005e0007067625 */ /* 0x080fe200078e0218 */
[----:B------:R1:W4:Y:S03]  /*0990*/  @P4 LDG.E.EL.U16 R27, [R12.64] ;  /* 0x000000040c1b4981 */ /* 0x000326000c2e1500 */
[C---:B------:R-:W-:Y:S01]  /*09a0*/  IMAD R31, R23.reuse, 0x2, R31 ;  /* 0x00000002171f7824 */ /* 0x040fe200078e021f */
[----:B------:R-:W-:Y:S01]  /*09b0*/  PRMT R34, RZ, 0x7610, R34 ;  /* 0x00007610ff227816 */ /* 0x000fe20000000022 */
[----:B------:R-:W-:Y:S01]  /*09c0*/  IMAD R0, R23, 0x2, R0 ;  /* 0x0000000217007824 */ /* 0x000fe200078e0200 */
[----:B------:R1:W4:Y:S01]  /*09d0*/  @!P3 LDG.E.EL.U16 R2, [R6.64] ;  /* 0x000000040602b981 */ /* 0x000322000c2e1500 */
[----:B0-----:R-:W-:Y:S01]  /*09e0*/  IMAD.WIDE R4, R31, R24, c[0x0][0x160] ;  /* 0x000058001f047625 */ /* 0x001fe200078e0218 */
[----:B------:R-:W-:-:S02]  /*09f0*/  PRMT R33, RZ, 0x7610, R33 ;  /* 0x00007610ff217816 */ /* 0x000fc40000000021 */
[----:B------:R0:W4:Y:S01]  /*0a00*/  @!P3 LDG.E.EL.U16 R26, [R14.64] ;  /* 0x000000040e1ab981 */ /* 0x000122000c2e1500 */
[----:B-1----:R-:W-:-:S03]  /*0a10*/  IMAD.WIDE R12, R0, R24, c[0x0][0x160] ;  /* 0x00005800000c7625 */ /* 0x002fc600078e0218 */
[----:B------:R1:W4:Y:S01]  /*0a20*/  @P5 LDG.E.EL.U16 R32, [R4.64] ;  /* 0x0000000404205981 */ /* 0x000322000c2e1500 */
[----:B------:R-:W-:-:S03]  /*0a30*/  IMAD.WIDE R6, R0, R24, c[0x0][0x178] ;  /* 0x00005e0000067625 */ /* 0x000fc600078e0218 */
[----:B------:R0:W4:Y:S01]  /*0a40*/  @!P2 LDG.E.EL.U16 R34, [R12.64] ;  /* 0x000000040c22a981 */ /* 0x000122000c2e1500 */
[----:B------:R-:W-:-:S03]  /*0a50*/  IMAD R18, R18, -0x80800, R3 ;  /* 0xfff7f80012127824 */ /* 0x000fc600078e0203 */
[----:B------:R0:W4:Y:S01]  /*0a60*/  @!P2 LDG.E.EL.U16 R33, [R6.64] ;  /* 0x000000040621a981 */ /* 0x000122000c2e1500 */
[----:B-1----:R-:W-:Y:S01]  /*0a70*/  IMAD.WIDE R4, R31, R24, c[0x0][0x178] ;  /* 0x00005e001f047625 */ /* 0x002fe200078e0218 */
[----:B------:R-:W-:-:S03]  /*0a80*/  PRMT R0, RZ, 0x7610, R0 ;  /* 0x00007610ff007816 */ /* 0x000fc60000000000 */
[----:B0-----:R-:W-:-:S03]  /*0a90*/  IMAD.WIDE R14, R9, R24, c[0x0][0x160] ;  /* 0x00005800090e7625 */ /* 0x001fc600078e0218 */
[----:B------:R0:W4:Y:S01]  /*0aa0*/  @P5 LDG.E.EL.U16 R0, [R4.64] ;  /* 0x0000000404005981 */ /* 0x000122000c2e1500 */
[----:B------:R-:W-:-:S03]  /*0ab0*/  IMAD.WIDE R6, R9, R24, c[0x0][0x178] ;  /* 0x00005e0009067625 */ /* 0x000fc600078e0218 */
[----:B------:R1:W4:Y:S01]  /*0ac0*/  LDG.E.EL.U16 R23, [R14.64] ;  /* 0x000000040e177981 */ /* 0x000322000c2e1500 */
[----:B0-----:R-:W-:Y:S01]  /*0ad0*/  IMAD.WIDE R4, R3, R24, c[0x0][0x160] ;  /* 0x0000580003047625 */ /* 0x001fe200078e0218 */
[----:B--2---:R-:W-:-:S03]  /*0ae0*/  SHF.L.U32 R28, R28, 0x10, RZ ;  /* 0x000000101c1c7819 */ /* 0x004fc600000006ff */
[----:B---3--:R-:W-:Y:S02]  /*0af0*/  IMAD.U32 R31, R20, 0x10000, RZ ;  /* 0x00010000141f7824 */ /* 0x008fe400078e00ff */
[----:B------:R-:W-:Y:S01]  /*0b00*/  IMAD.MOV.U32 R20, RZ, RZ, 0x4 ;  /* 0x00000004ff147424 */ /* 0x000fe200078e00ff */
[----:B------:R-:W-:-:S03]  /*0b10*/  FADD R28, RZ, -R28 ;  /* 0x8000001cff1c7221 */ /* 0x000fc60000000000 */
[----:B------:R-:W-:Y:S01]  /*0b20*/  IMAD.WIDE R12, R18, R20, c[0x0][0x170] ;  /* 0x00005c00120c7625 */ /* 0x000fe200078e0214 */
[----:B-----5:R-:W-:-:S03]  /*0b30*/  SHF.L.U32 R30, R30, 0x10, RZ ;  /* 0x000000101e1e7819 */ /* 0x020fc600000006ff */
[----:B------:R-:W-:Y:S02]  /*0b40*/  @P1 IMAD.U32 R28, R22, 0x10000, RZ ;  /* 0x00010000161c1824 */ /* 0x000fe400078e00ff */
[----:B-1----:R-:W2:Y:S01]  /*0b50*/  LDG.E.EL.128 R12, [R12.64] ;  /* 0x000000040c0c7981 */ /* 0x002ea2000c2e1d00 */
[----:B------:R-:W-:Y:S01]  /*0b60*/  IMAD.U32 R22, R29, 0x10000, RZ ;  /* 0x000100001d167824 */ /* 0x000fe200078e00ff */
[----:B------:R-:W-:Y:S01]  /*0b70*/  FADD R29, RZ, -R30 ;  /* 0x8000001eff1d7221 */ /* 0x000fe20000000000 */
[----:B------:R-:W-:Y:S02]  /*0b80*/  @P0 IMAD.U32 R29, R8, 0x10000, RZ ;  /* 0x00010000081d0824 */ /* 0x000fe400078e00ff */
[----:B------:R-:W-:Y:S01]  /*0b90*/  FADD R30, RZ, -R22 ;  /* 0x80000016ff1e7221 */ /* 0x000fe20000000000 */
[----:B------:R-:W-:Y:S01]  /*0ba0*/  IMAD.WIDE R8, R10, R24, c[0x0][0x160] ;  /* 0x000058000a087625 */ /* 0x000fe200078e0218 */
[----:B------:R0:W3:Y:S01]  /*0bb0*/  LDG.E.EL.U16 R22, [R6.64] ;  /* 0x0000000406167981 */ /* 0x0000e2000c2e1500 */
[----:B------:R-:W-:Y:S01]  /*0bc0*/  FADD R31, RZ, -R31 ;  /* 0x8000001fff1f7221 */ /* 0x000fe20000000000 */
[----:B------:R-:W-:-:S02]  /*0bd0*/  @P1 SHF.L.U32 R31, R19, 0x10, RZ ;  /* 0x00000010131f1819 */ /* 0x000fc400000006ff */
[----:B------:R1:W5:Y:S01]  /*0be0*/  LDG.E.EL.U16 R19, [R8.64] ;  /* 0x0000000408137981 */ /* 0x000362000c2e1500 */
[----:B------:R-:W-:Y:S02]  /*0bf0*/  @P0 IMAD.U32 R30, R11, 0x10000, RZ ;  /* 0x000100000b1e0824 */ /* 0x000fe400078e00ff */
[----:B------:R-:W-:Y:S01]  /*0c00*/  IMAD.WIDE R10, R10, R24, c[0x0][0x178] ;  /* 0x00005e000a0a7625 */ /* 0x000fe200078e0218 */
[----:B0-----:R-:W5:Y:S03]  /*0c10*/  LDG.E.128 R4, [R4.64] ;  /* 0x0000000404047981 */ /* 0x001f66000c1e1d00 */
[----:B-1----:R-:W-:Y:S02]  /*0c20*/  IMAD.WIDE R8, R18, R20, c[0x0][0x168] ;  /* 0x00005a0012087625 */ /* 0x002fe400078e0214 */
[----:B------:R0:W5:Y:S04]  /*0c30*/  LDG.E.EL.U16 R18, [R10.64] ;  /* 0x000000040a127981 */ /* 0x000168000c2e1500 */
[----:B0-----:R-:W5:Y:S01]  /*0c40*/  LDG.E.EL.128 R8, [R8.64] ;  /* 0x0000000408087981 */ /* 0x001f62000c2e1d00 */
[----:B----4-:R-:W-:Y:S01]  /*0c50*/  IMAD.U32 R2, R2, 0x10000, RZ ;  /* 0x0001000002027824 */ /* 0x010fe200078e00ff */
[----:B------:R-:W-:-:S05]  /*0c60*/  SHF.L.U32 R26, R26, 0x10, RZ ;  /* 0x000000101a1a7819 */ /* 0x000fca00000006ff */
[----:B------:R-:W-:Y:S01]  /*0c70*/  FADD R26, RZ, -R26 ;  /* 0x8000001aff1a7221 */ /* 0x000fe20000000000 */
[----:B------:R-:W-:Y:S01]  /*0c80*/  @P3 SHF.L.U32 R26, R27, 0x10, RZ ;  /* 0x000000101b1a3819 */ /* 0x000fe200000006ff */
[----:B------:R-:W-:Y:S01]  /*0c90*/  IMAD.U32 R34, R34, 0x10000, RZ ;  /* 0x0001000022227824 */ /* 0x000fe200078e00ff */
[----:B------:R-:W-:Y:S01]  /*0ca0*/  FADD R27, RZ, -R2 ;  /* 0x80000002ff1b7221 */ /* 0x000fe20000000000 */
[----:B------:R-:W-:Y:S02]  /*0cb0*/  IMAD.U32 R33, R33, 0x10000, RZ ;  /* 0x0001000021217824 */ /* 0x000fe400078e00ff */
[----:B------:R-:W-:Y:S01]  /*0cc0*/  FADD R2, RZ, -R34 ;  /* 0x80000022ff027221 */ /* 0x000fe20000000000 */
[----:B------:R-:W-:Y:S01]  /*0cd0*/  @P3 IMAD.U32 R27, R25, 0x10000, RZ ;  /* 0x00010000191b3824 */ /* 0x000fe200078e00ff */
[----:B------:R-:W-:Y:S01]  /*0ce0*/  @P2 SHF.L.U32 R2, R32, 0x10, RZ ;  /* 0x0000001020022819 */ /* 0x000fe200000006ff */
[----:B------:R-:W-:Y:S01]  /*0cf0*/  FADD R25, RZ, -R33 ;  /* 0x80000021ff197221 */ /* 0x000fe20000000000 */
[----:B------:R-:W-:-:S04]  /*0d00*/  IMAD.WIDE R32, R17, R24, c[0x0][0x160] ;  /* 0x0000580011207625 */ /* 0x000fc800078e0218 */
[----:B------:R-:W-:Y:S02]  /*0d10*/  @P2 IMAD.U32 R25, R0, 0x10000, RZ ;  /* 0x0001000000192824 */ /* 0x000fe400078e00ff */
[----:B------:R2:W4:Y:S02]  /*0d20*/  LDG.E.EL.U16 R0, [R32.64] ;  /* 0x0000000420007981 */ /* 0x000524000c2e1500 */
[C---:B--2---:R-:W-:Y:S01]  /*0d30*/  FMUL R33, R13.reuse, R28 ;  /* 0x0000001c0d217220 */ /* 0x044fe20000400000 */
[----:B------:R-:W-:Y:S01]  /*0d40*/  FMUL R28, R13, R31 ;  /* 0x0000001f0d1c7220 */ /* 0x000fe20000400000 */
[----:B------:R-:W-:Y:S01]  /*0d50*/  IMAD.U32 R31, R23, 0x10000, RZ ;  /* 0x00010000171f7824 */ /* 0x000fe200078e00ff */
[C---:B------:R-:W-:Y:S01]  /*0d60*/  FMUL R23, R15.reuse, R29 ;  /* 0x0000001d0f177220 */ /* 0x040fe20000400000 */
[----:B------:R-:W-:Y:S02]  /*0d70*/  FMUL R29, R15, R30 ;  /* 0x0000001e0f1d7220 */ /* 0x000fe40000400000 */
[----:B------:R-:W-:Y:S01]  /*0d80*/  FADD R35, RZ, -R31 ;  /* 0x8000001fff237221 */ /* 0x000fe20000000000 */
[----:B---3--:R-:W-:Y:S01]  /*0d90*/  SHF.L.U32 R22, R22, 0x10, RZ ;  /* 0x0000001016167819 */ /* 0x008fe200000006ff */
[----:B------:R-:W-:-:S02]  /*0da0*/  IMAD.WIDE R30, R16, R24, c[0x0][0x160] ;  /* 0x00005800101e7625 */ /* 0x000fc400078e0218 */
[----:B------:R-:W-:Y:S01]  /*0db0*/  FMUL R35, R12, R35 ;  /* 0x000000230c237220 */ /* 0x000fe20000400000 */
[----:B-----5:R-:W-:Y:S01]  /*0dc0*/  SHF.L.U32 R19, R19, 0x10, RZ ;  /* 0x0000001013137819 */ /* 0x020fe200000006ff */
[----:B------:R-:W-:Y:S01]  /*0dd0*/  FADD R37, RZ, -R22 ;  /* 0x80000016ff257221 */ /* 0x000fe20000000000 */
[C---:B------:R-:W-:Y:S01]  /*0de0*/  PRMT R13, R4.reuse, 0x7632, R13 ;  /* 0x00007632040d7816 */ /* 0x040fe2000000000d */
[----:B------:R-:W-:Y:S02]  /*0df0*/  IMAD.U32 R15, R4, 0x10000, RZ ;  /* 0x00010000040f7824 */ /* 0x000fe400078e00ff */
[----:B------:R-:W-:Y:S01]  /*0e00*/  FMUL R32, R12, R37 ;  /* 0x000000250c207220 */ /* 0x000fe20000400000 */
[----:B------:R0:W2:Y:S01]  /*0e10*/  LDG.E.EL.U16 R4, [R30.64] ;  /* 0x000000041e047981 */ /* 0x0000a2000c2e1500 */
[----:B------:R-:W-:Y:S01]  /*0e20*/  PRMT R12, R5, 0x7632, R12 ;  /* 0x00007632050c7816 */ /* 0x000fe2000000000c */
[----:B------:R-:W-:Y:S02]  /*0e30*/  IMAD.U32 R22, R13, 0x10000, RZ ;  /* 0x000100000d167824 */ /* 0x000fe400078e00ff */
[----:B------:R-:W-:Y:S01]  /*0e40*/  IMAD.U32 R13, R18, 0x10000, RZ ;  /* 0x00010000120d7824 */ /* 0x000fe200078e00ff */
[----:B------:R-:W-:Y:S01]  /*0e50*/  SHF.L.U32 R18, R12, 0x10, RZ ;  /* 0x000000100c127819 */ /* 0x000fe200000006ff */
[----:B0-----:R-:W-:Y:S01]  /*0e60*/  FFMA R31, R8, R15, R35 ;  /* 0x0000000f081f7223 */ /* 0x001fe20000000023 */
[----:B------:R-:W-:Y:S01]  /*0e70*/  FADD R15, RZ, -R19 ;  /* 0x80000013ff0f7221 */ /* 0x000fe20000000000 */
[----:B------:R-:W-:Y:S01]  /*0e80*/  IMAD.WIDE R34, R17, R24, c[0x0][0x178] ;  /* 0x00005e0011227625 */ /* 0x000fe200078e0218 */
[----:B------:R-:W-:Y:S01]  /*0e90*/  FADD R17, RZ, -R13 ;  /* 0x8000000dff117221 */ /* 0x000fe20000000000 */
[----:B------:R-:W-:Y:S01]  /*0ea0*/  FFMA R30, R9, R22, R33 ;  /* 0x00000016091e7223 */ /* 0x000fe20000000021 */
[----:B------:R-:W-:Y:S01]  /*0eb0*/  FMUL R15, R14, R15 ;  /* 0x0000000f0e0f7220 */ /* 0x000fe20000400000 */
[----:B------:R-:W-:-:S02]  /*0ec0*/  IMAD.WIDE R12, R3, R24, c[0x0][0x178] ;  /* 0x00005e00030c7625 */ /* 0x000fc400078e0218 */
[----:B------:R0:W3:Y:S02]  /*0ed0*/  LDG.E.EL.U16 R34, [R34.64] ;  /* 0x0000000422227981 */ /* 0x0000e4000c2e1500 */
[----:B------:R-:W-:Y:S02]  /*0ee0*/  IMAD.U32 R33, R5, 0x10000, RZ ;  /* 0x0001000005217824 */ /* 0x000fe400078e00ff */
[----:B------:R-:W-:Y:S02]  /*0ef0*/  IMAD.WIDE R36, R16, R24, c[0x0][0x178] ;  /* 0x00005e0010247625 */ /* 0x000fe400078e0218 */
[----:B------:R-:W-:Y:S01]  /*0f00*/  FFMA R33, R10, R33, R15 ;  /* 0x000000210a217223 */ /* 0x000fe2000000000f */
[----:B0-----:R-:W-:Y:S01]  /*0f10*/  FMUL R35, R14, R17 ;  /* 0x000000110e237220 */ /* 0x001fe20000400000 */
[----:B------:R-:W-:Y:S01]  /*0f20*/  IMAD.WIDE R16, R21, R20, c[0x0][0x170] ;  /* 0x00005c0015107625 */ /* 0x000fe200078e0214 */
[----:B------:R-:W5:Y:S01]  /*0f30*/  LDG.E.128 R12, [R12.64] ;  /* 0x000000040c0c7981 */ /* 0x000f62000c1e1d00 */
[----:B------:R-:W-:-:S03]  /*0f40*/  FFMA R5, R11, R18, R23 ;  /* 0x000000120b057223 */ /* 0x000fc60000000017 */
[----:B------:R5:W3:Y:S04]  /*0f50*/  LDG.E.EL.U16 R36, [R36.64] ;  /* 0x0000000424247981 */ /* 0x000ae8000c2e1500 */
[----:B------:R-:W3:Y:S01]  /*0f60*/  LDG.E.EL.128 R16, [R16.64] ;  /* 0x0000000410107981 */ /* 0x000ee2000c2e1d00 */
[----:B------:R-:W-:-:S06]  /*0f70*/  IMAD.WIDE R20, R21, R20, c[0x0][0x168] ;  /* 0x00005a0015147625 */ /* 0x000fcc00078e0214 */
[----:B------:R-:W4:Y:S01]  /*0f80*/  LDG.E.EL.128 R20, [R20.64] ;  /* 0x0000000414147981 */ /* 0x000f22000c2e1d00 */
[----:B------:R-:W-:Y:S02]  /*0f90*/  F2FP.BF16.PACK_AB R5, R5, R33 ;  /* 0x000000210505723e */ /* 0x000fe400000010ff */
[----:B--2---:R-:W-:Y:S01]  /*0fa0*/  SHF.L.U32 R4, R4, 0x10, RZ ;  /* 0x0000001004047819 */ /* 0x004fe200000006ff */
[----:B-----5:R-:W-:-:S04]  /*0fb0*/  IMAD.U32 R37, R12, 0x10000, RZ ;  /* 0x000100000c257824 */ /* 0x020fc800078e00ff */
[----:B------:R-:W-:Y:S01]  /*0fc0*/  FFMA R32, R8, R37, R32 ;  /* 0x0000002508207223 */ /* 0x000fe20000000020 */
[C---:B---3--:R-:W-:Y:S01]  /*0fd0*/  FMUL R26, R17.reuse, R26 ;  /* 0x0000001a111a7220 */ /* 0x048fe20000400000 */
[----:B------:R-:W-:Y:S01]  /*0fe0*/  FMUL R8, R17, R27 ;  /* 0x0000001b11087220 */ /* 0x000fe20000400000 */
[----:B----4-:R-:W-:Y:S01]  /*0ff0*/  IMAD.U32 R17, R0, 0x10000, RZ ;  /* 0x0001000000117824 */ /* 0x010fe200078e00ff */
[C---:B------:R-:W-:Y:S01]  /*1000*/  FMUL R27, R19.reuse, R2 ;  /* 0x00000002131b7220 */ /* 0x040fe20000400000 */
[----:B------:R-:W-:Y:S02]  /*1010*/  FMUL R0, R19, R25 ;  /* 0x0000001913007220 */ /* 0x000fe40000400000 */
[----:B------:R-:W-:Y:S01]  /*1020*/  FADD R19, RZ, -R17 ;  /* 0x80000011ff137221 */ /* 0x000fe20000000000 */
[----:B------:R-:W-:-:S03]  /*1030*/  IMAD.U32 R17, R6, 0x10000, RZ ;  /* 0x0001000006117824 */ /* 0x000fc600078e00ff */
[----:B------:R-:W-:Y:S01]  /*1040*/  FMUL R19, R16, R19 ;  /* 0x0000001310137220 */ /* 0x000fe20000400000 */
[----:B------:R-:W-:-:S03]  /*1050*/  PRMT R2, R6, 0x7632, R2 ;  /* 0x0000763206027816 */ /* 0x000fc60000000002 */
[----:B------:R-:W-:Y:S01]  /*1060*/  FFMA R6, R20, R17, R19 ;  /* 0x0000001114067223 */ /* 0x000fe20000000013 */
[C---:B------:R-:W-:Y:S02]  /*1070*/  SHF.L.U32 R19, R7.reuse, 0x10, RZ ;  /* 0x0000001007137819 */ /* 0x040fe400000006ff */
[----:B------:R-:W-:Y:S01]  /*1080*/  PRMT R7, R7, 0x7632, R7 ;  /* 0x0000763207077816 */ /* 0x000fe20000000007 */
[----:B------:R-:W-:Y:S01]  /*1090*/  FADD R25, RZ, -R4 ;  /* 0x80000004ff197221 */ /* 0x000fe20000000000 */
[----:B------:R-:W-:Y:S02]  /*10a0*/  IMAD.U32 R2, R2, 0x10000, RZ ;  /* 0x0001000002027824 */ /* 0x000fe400078e00ff */
[----:B------:R-:W-:Y:S01]  /*10b0*/  SHF.L.U32 R4, R7, 0x10, RZ ;  /* 0x0000001007047819 */ /* 0x000fe200000006ff */
[----:B------:R-:W-:Y:S01]  /*10c0*/  FMUL R25, R18, R25 ;  /* 0x0000001912197220 */ /* 0x000fe20000400000 */
[----:B------:R-:W-:Y:S01]  /*10d0*/  IMAD.U32 R34, R34, 0x10000, RZ ;  /* 0x0001000022227824 */ /* 0x000fe200078e00ff */
[----:B------:R-:W-:-:S02]  /*10e0*/  FFMA R17, R21, R2, R26 ;  /* 0x0000000215117223 */ /* 0x000fc4000000001a */
[----:B------:R-:W-:Y:S01]  /*10f0*/  FFMA R7, R23, R4, R27 ;  /* 0x0000000417077223 */ /* 0x000fe2000000001b */
[C---:B------:R-:W-:Y:S01]  /*1100*/  SHF.L.U32 R4, R13.reuse, 0x10, RZ ;  /* 0x000000100d047819 */ /* 0x040fe200000006ff */
[----:B------:R-:W-:Y:S01]  /*1110*/  FFMA R2, R22, R19, R25 ;  /* 0x0000001316027223 */ /* 0x000fe20000000019 */
[----:B------:R-:W-:Y:S01]  /*1120*/  FADD R19, RZ, -R34 ;  /* 0x80000022ff137221 */ /* 0x000fe20000000000 */
[----:B------:R-:W-:Y:S01]  /*1130*/  IMAD.U32 R36, R36, 0x10000, RZ ;  /* 0x0001000024247824 */ /* 0x000fe200078e00ff */
[----:B------:R-:W-:Y:S01]  /*1140*/  PRMT R12, R12, 0x7632, R12 ;  /* 0x000076320c0c7816 */ /* 0x000fe2000000000c */
[----:B------:R-:W-:Y:S01]  /*1150*/  IMAD.U32 R25, R14, 0x10000, RZ ;  /* 0x000100000e197824 */ /* 0x000fe200078e00ff */
[----:B------:R-:W-:Y:S01]  /*1160*/  FFMA R35, R10, R4, R35 ;  /* 0x000000040a237223 */ /* 0x000fe20000000023 */
[----:B------:R-:W-:Y:S01]  /*1170*/  PRMT R13, R13, 0x7632, R13 ;  /* 0x000076320d0d7816 */ /* 0x000fe2000000000d */
[----:B------:R-:W-:Y:S01]  /*1180*/  FMUL R27, R16, R19 ;  /* 0x00000013101b7220 */ /* 0x000fe20000400000 */
[----:B------:R-:W-:Y:S01]  /*1190*/  PRMT R14, R14, 0x7632, R14 ;  /* 0x000076320e0e7816 */ /* 0x000fe2000000000e */
[----:B------:R-:W-:Y:S01]  /*11a0*/  FADD R19, RZ, -R36 ;  /* 0x80000024ff137221 */ /* 0x000fe20000000000 */
[----:B------:R-:W-:Y:S01]  /*11b0*/  PRMT R10, R15, 0x7632, R10 ;  /* 0x000076320f0a7816 */ /* 0x000fe2000000000a */
[----:B------:R-:W-:Y:S01]  /*11c0*/  IMAD.U32 R12, R12, 0x10000, RZ ;  /* 0x000100000c0c7824 */ /* 0x000fe200078e00ff */
[----:B------:R-:W-:Y:S01]  /*11d0*/  SHF.L.U32 R4, R13, 0x10, RZ ;  /* 0x000000100d047819 */ /* 0x000fe200000006ff */
[----:B------:R-:W-:Y:S01]  /*11e0*/  FMUL R19, R18, R19 ;  /* 0x0000001312137220 */ /* 0x000fe20000400000 */
[----:B------:R-:W-:Y:S01]  /*11f0*/  SHF.L.U32 R15, R15, 0x10, RZ ;  /* 0x000000100f0f7819 */ /* 0x000fe200000006ff */
[----:B------:R-:W-:Y:S01]  /*1200*/  IMAD.U32 R14, R14, 0x10000, RZ ;  /* 0x000100000e0e7824 */ /* 0x000fe200078e00ff */
[----:B------:R-:W-:Y:S01]  /*1210*/  SHF.L.U32 R13, R10, 0x10, RZ ;  /* 0x000000100a0d7819 */ /* 0x000fe200000006ff */
[----:B------:R-:W-:Y:S01]  /*1220*/  FFMA R9, R9, R12, R28 ;  /* 0x0000000c09097223 */ /* 0x000fe2000000001c */
[----:B------:R-:W-:Y:S01]  /*1230*/  FFMA R10, R11, R4, R29 ;  /* 0x000000040b0a7223 */ /* 0x000fe2000000001d */
[----:B------:R-:W-:Y:S01]  /*1240*/  FFMA R20, R20, R25, R27 ;  /* 0x0000001914147223 */ /* 0x000fe2000000001b */
[----:B------:R-:W-:Y:S01]  /*1250*/  FFMA R15, R22, R15, R19 ;  /* 0x0000000f160f7223 */ /* 0x000fe20000000013 */
[----:B------:R-:W-:Y:S01]  /*1260*/  FFMA R21, R21, R14, R8 ;  /* 0x0000000e15157223 */ /* 0x000fe20000000008 */
[----:B------:R-:W-:Y:S01]  /*1270*/  FFMA R0, R23, R13, R0 ;  /* 0x0000000d17007223 */ /* 0x000fe20000000000 */
[----:B------:R-:W-:Y:S01]  /*1280*/  F2FP.BF16.PACK_AB R32, R9, R32 ;  /* 0x000000200920723e */ /* 0x000fe200000010ff */
[----:B------:R-:W-:Y:S01]  /*1290*/  IMAD.WIDE R8, R3, R24, c[0x0][0x180] ;  /* 0x0000600003087625 */ /* 0x000fe200078e0218 */
[----:B------:R-:W-:-:S02]  /*12a0*/  F2FP.BF16.PACK_AB R4, R30, R31 ;  /* 0x0000001f1e04723e */ /* 0x000fc400000010ff */
[----:B------:R-:W-:Y:S01]  /*12b0*/  F2FP.BF16.PACK_AB R6, R17, R6 ;  /* 0x000000061106723e */ /* 0x000fe200000010ff */
[----:B------:R-:W-:Y:S01]  /*12c0*/  IMAD.WIDE R24, R3, R24, c[0x0][0x188] ;  /* 0x0000620003187625 */ /* 0x000fe200078e0218 */
[----:B------:R-:W-:Y:S02]  /*12d0*/  F2FP.BF16.PACK_AB R7, R7, R2 ;  /* 0x000000020707723e */ /* 0x000fe400000010ff */
[----:B------:R-:W-:Y:S02]  /*12e0*/  F2FP.BF16.PACK_AB R33, R10, R35 ;  /* 0x000000230a21723e */ /* 0x000fe400000010ff */
[----:B------:R-:W-:Y:S02]  /*12f0*/  F2FP.BF16.PACK_AB R34, R21, R20 ;  /* 0x000000141522723e */ /* 0x000fe400000010ff */
[----:B------:R-:W-:Y:S01]  /*1300*/  F2FP.BF16.PACK_AB R35, R0, R15 ;  /* 0x0000000f0023723e */ /* 0x000fe200000010ff */
[----:B------:R-:W-:Y:S04]  /*1310*/  STG.E.128 [R8.64], R4 ;  /* 0x0000000408007986 */ /* 0x000fe8000c101d04 */
[----:B------:R-:W-:Y:S01]  /*1320*/  STG.E.128 [R24.64], R32 ;  /* 0x0000002018007986 */ /* 0x000fe2000c101d04 */
[----:B------:R-:W-:Y:S05]  /*1330*/  EXIT ;  /* 0x000000000000794d */ /* 0x000fea0003800000 */
.L_x_0:
[----:B------:R-:W-:-:S00]  /*1340*/  BRA `(.L_x_0) ;  /* 0xfffffff000007947 */ /* 0x000fc0000383ffff */
[----:B------:R-:W-:-:S00]  /*1350*/  NOP ;  /* 0x0000000000007918 */ /* 0x000fc00000000000 */
        /* <DEDUP_REMOVED lines=10> */
.L_x_1:
